//
// Generated by NVIDIA NVVM Compiler
//
// Compiler Build ID: CL-36424714
// Cuda compilation tools, release 13.0, V13.0.88
// Based on NVVM 20.0.0
//

.version 9.0
.target sm_100
.address_size 64

	// .globl	_Z16preprocessKernelPKhPfiiiiiiiif

.visible .entry _Z16preprocessKernelPKhPfiiiiiiiif(
	.param .u64 .ptr .align 1 _Z16preprocessKernelPKhPfiiiiiiiif_param_0,
	.param .u64 .ptr .align 1 _Z16preprocessKernelPKhPfiiiiiiiif_param_1,
	.param .u32 _Z16preprocessKernelPKhPfiiiiiiiif_param_2,
	.param .u32 _Z16preprocessKernelPKhPfiiiiiiiif_param_3,
	.param .u32 _Z16preprocessKernelPKhPfiiiiiiiif_param_4,
	.param .u32 _Z16preprocessKernelPKhPfiiiiiiiif_param_5,
	.param .u32 _Z16preprocessKernelPKhPfiiiiiiiif_param_6,
	.param .u32 _Z16preprocessKernelPKhPfiiiiiiiif_param_7,
	.param .u32 _Z16preprocessKernelPKhPfiiiiiiiif_param_8,
	.param .u32 _Z16preprocessKernelPKhPfiiiiiiiif_param_9,
	.param .f32 _Z16preprocessKernelPKhPfiiiiiiiif_param_10
)
{
	.reg .pred 	%p<12>;
	.reg .b16 	%rs<25>;
	.reg .b32 	%r<45>;
	.reg .b32 	%f<51>;
	.reg .b64 	%rd<18>;

	ld.param.u64 	%rd1, [_Z16preprocessKernelPKhPfiiiiiiiif_param_0];
	ld.param.u64 	%rd2, [_Z16preprocessKernelPKhPfiiiiiiiif_param_1];
	ld.param.u32 	%r7, [_Z16preprocessKernelPKhPfiiiiiiiif_param_2];
	ld.param.u32 	%r8, [_Z16preprocessKernelPKhPfiiiiiiiif_param_3];
	ld.param.u32 	%r9, [_Z16preprocessKernelPKhPfiiiiiiiif_param_4];
	ld.param.u32 	%r15, [_Z16preprocessKernelPKhPfiiiiiiiif_param_5];
	ld.param.u32 	%r11, [_Z16preprocessKernelPKhPfiiiiiiiif_param_6];
	ld.param.u32 	%r12, [_Z16preprocessKernelPKhPfiiiiiiiif_param_7];
	ld.param.u32 	%r13, [_Z16preprocessKernelPKhPfiiiiiiiif_param_8];
	ld.param.u32 	%r14, [_Z16preprocessKernelPKhPfiiiiiiiif_param_9];
	ld.param.f32 	%f7, [_Z16preprocessKernelPKhPfiiiiiiiif_param_10];
	mov.u32 	%r16, %ctaid.x;
	mov.u32 	%r17, %ntid.x;
	mov.u32 	%r18, %tid.x;
	mad.lo.s32 	%r1, %r16, %r17, %r18;
	mov.u32 	%r19, %ctaid.y;
	mov.u32 	%r20, %ntid.y;
	mov.u32 	%r21, %tid.y;
	mad.lo.s32 	%r22, %r19, %r20, %r21;
	setp.ge.s32 	%p1, %r1, %r9;
	setp.ge.s32 	%p2, %r22, %r15;
	or.pred  	%p3, %p1, %p2;
	@%p3 bra 	$L__BB0_4;
	mul.lo.s32 	%r3, %r15, %r9;
	mad.lo.s32 	%r4, %r9, %r22, %r1;
	sub.s32 	%r5, %r1, %r13;
	sub.s32 	%r6, %r22, %r14;
	setp.lt.s32 	%p4, %r5, 0;
	setp.ge.s32 	%p5, %r5, %r11;
	or.pred  	%p6, %p4, %p5;
	setp.lt.s32 	%p7, %r6, 0;
	setp.ge.s32 	%p8, %r6, %r12;
	or.pred  	%p9, %p7, %p8;
	or.pred  	%p11, %p6, %p9;
	mov.f32 	%f48, 0f3EE4E4E6;
	mov.f32 	%f49, %f48;
	mov.f32 	%f50, %f48;
	@%p11 bra 	$L__BB0_3;
	cvta.to.global.u64 	%rd3, %rd1;
	cvt.rn.f32.u32 	%f9, %r5;
	div.rn.f32 	%f10, %f9, %f7;
	cvt.rn.f32.u32 	%f11, %r6;
	div.rn.f32 	%f12, %f11, %f7;
	cvt.rzi.s32.f32 	%r23, %f10;
	cvt.rzi.s32.f32 	%r24, %f12;
	add.s32 	%r25, %r23, 1;
	add.s32 	%r26, %r7, -1;
	min.s32 	%r27, %r25, %r26;
	add.s32 	%r28, %r24, 1;
	add.s32 	%r29, %r8, -1;
	min.s32 	%r30, %r28, %r29;
	cvt.rn.f32.s32 	%f13, %r23;
	sub.f32 	%f14, %f10, %f13;
	cvt.rn.f32.s32 	%f15, %r24;
	sub.f32 	%f16, %f12, %f15;
	max.s32 	%r31, %r23, 0;
	min.s32 	%r32, %r31, %r26;
	max.s32 	%r33, %r24, 0;
	min.s32 	%r34, %r33, %r29;
	mul.lo.s32 	%r35, %r34, %r7;
	add.s32 	%r36, %r35, %r32;
	mul.lo.s32 	%r37, %r36, 3;
	cvt.s64.s32 	%rd4, %r37;
	add.s64 	%rd5, %rd3, %rd4;
	add.s32 	%r38, %r35, %r27;
	mul.lo.s32 	%r39, %r38, 3;
	cvt.s64.s32 	%rd6, %r39;
	add.s64 	%rd7, %rd3, %rd6;
	mul.lo.s32 	%r40, %r30, %r7;
	add.s32 	%r41, %r40, %r32;
	mul.lo.s32 	%r42, %r41, 3;
	cvt.s64.s32 	%rd8, %r42;
	add.s64 	%rd9, %rd3, %rd8;
	add.s32 	%r43, %r40, %r27;
	mul.lo.s32 	%r44, %r43, 3;
	cvt.s64.s32 	%rd10, %r44;
	add.s64 	%rd11, %rd3, %rd10;
	mov.f32 	%f17, 0f3F800000;
	sub.f32 	%f18, %f17, %f14;
	sub.f32 	%f19, %f17, %f16;
	mul.f32 	%f20, %f18, %f19;
	mul.f32 	%f21, %f14, %f19;
	mul.f32 	%f22, %f18, %f16;
	mul.f32 	%f23, %f14, %f16;
	ld.global.nc.u8 	%rs1, [%rd5+2];
	cvt.u16.u8 	%rs2, %rs1;
	cvt.rn.f32.u16 	%f24, %rs2;
	ld.global.nc.u8 	%rs3, [%rd7+2];
	cvt.u16.u8 	%rs4, %rs3;
	cvt.rn.f32.u16 	%f25, %rs4;
	mul.f32 	%f26, %f21, %f25;
	fma.rn.f32 	%f27, %f20, %f24, %f26;
	ld.global.nc.u8 	%rs5, [%rd9+2];
	cvt.u16.u8 	%rs6, %rs5;
	cvt.rn.f32.u16 	%f28, %rs6;
	fma.rn.f32 	%f29, %f22, %f28, %f27;
	ld.global.nc.u8 	%rs7, [%rd11+2];
	cvt.u16.u8 	%rs8, %rs7;
	cvt.rn.f32.u16 	%f30, %rs8;
	fma.rn.f32 	%f31, %f23, %f30, %f29;
	mul.f32 	%f48, %f31, 0f3B808081;
	ld.global.nc.u8 	%rs9, [%rd5+1];
	cvt.u16.u8 	%rs10, %rs9;
	cvt.rn.f32.u16 	%f32, %rs10;
	ld.global.nc.u8 	%rs11, [%rd7+1];
	cvt.u16.u8 	%rs12, %rs11;
	cvt.rn.f32.u16 	%f33, %rs12;
	mul.f32 	%f34, %f21, %f33;
	fma.rn.f32 	%f35, %f20, %f32, %f34;
	ld.global.nc.u8 	%rs13, [%rd9+1];
	cvt.u16.u8 	%rs14, %rs13;
	cvt.rn.f32.u16 	%f36, %rs14;
	fma.rn.f32 	%f37, %f22, %f36, %f35;
	ld.global.nc.u8 	%rs15, [%rd11+1];
	cvt.u16.u8 	%rs16, %rs15;
	cvt.rn.f32.u16 	%f38, %rs16;
	fma.rn.f32 	%f39, %f23, %f38, %f37;
	mul.f32 	%f49, %f39, 0f3B808081;
	ld.global.nc.u8 	%rs17, [%rd5];
	cvt.u16.u8 	%rs18, %rs17;
	cvt.rn.f32.u16 	%f40, %rs18;
	ld.global.nc.u8 	%rs19, [%rd7];
	cvt.u16.u8 	%rs20, %rs19;
	cvt.rn.f32.u16 	%f41, %rs20;
	mul.f32 	%f42, %f21, %f41;
	fma.rn.f32 	%f43, %f20, %f40, %f42;
	ld.global.nc.u8 	%rs21, [%rd9];
	cvt.u16.u8 	%rs22, %rs21;
	cvt.rn.f32.u16 	%f44, %rs22;
	fma.rn.f32 	%f45, %f22, %f44, %f43;
	ld.global.nc.u8 	%rs23, [%rd11];
	cvt.u16.u8 	%rs24, %rs23;
	cvt.rn.f32.u16 	%f46, %rs24;
	fma.rn.f32 	%f47, %f23, %f46, %f45;
	mul.f32 	%f50, %f47, 0f3B808081;
$L__BB0_3:
	cvta.to.global.u64 	%rd12, %rd2;
	mul.wide.s32 	%rd13, %r4, 4;
	add.s64 	%rd14, %rd12, %rd13;
	st.global.f32 	[%rd14], %f48;
	mul.wide.s32 	%rd15, %r3, 4;
	add.s64 	%rd16, %rd14, %rd15;
	st.global.f32 	[%rd16], %f49;
	add.s64 	%rd17, %rd16, %rd15;
	st.global.f32 	[%rd17], %f50;
$L__BB0_4:
	ret;

}


// ===== COMPILED SASS (sm_100) =====

	.target	sm_100

	.elftype	@"ET_EXEC"


//--------------------- .note.nv.tkinfo           --------------------------
	.section	.note.nv.tkinfo,"",@"SHT_NOTE"
	.sectionflags	@"SHF_NOTE_NV_TKINFO"
	.tkinfo
        /*0018*/ 	.word	0x00000002
        /*0030*/ 	.string	""
        /*0030*/ 	.string	"ptxas"
        /*0030*/ 	.string	"Cuda compilation tools, release 13.0, V13.0.88"
        /*0030*/ 	.string	"Build cuda_13.0.r13.0/compiler.36424714_0"
        /*0030*/ 	.string	"-arch sm_100 -m 64 "



//--------------------- .note.nv.cuinfo           --------------------------
	.section	.note.nv.cuinfo,"",@"SHT_NOTE"
	.sectionflags	@"SHF_NOTE_NV_CUINFO"
        /*0018*/ 	.short	0x0002
        /*001a*/ 	.short	0x0064
        /*001c*/ 	.short	0x0082
	.zero		2


//--------------------- .nv.info                  --------------------------
	.section	.nv.info,"",@"SHT_CUDA_INFO"
	.align	4


	//----- nvinfo : EIATTR_REGCOUNT
	.align		4
        /*0000*/ 	.byte	0x04, 0x2f
        /*0002*/ 	.short	(.L_1 - .L_0)
	.align		4
.L_0:
        /*0004*/ 	.word	index@(_Z16preprocessKernelPKhPfiiiiiiiif)
        /*0008*/ 	.word	0x0000001d


	//----- nvinfo : EIATTR_FRAME_SIZE
	.align		4
.L_1:
        /*000c*/ 	.byte	0x04, 0x11
        /*000e*/ 	.short	(.L_3 - .L_2)
	.align		4
.L_2:
        /*0010*/ 	.word	index@($__internal_0_$__cuda_sm3x_div_rn_noftz_f32_slowpath)
        /*0014*/ 	.word	0x00000000


	//----- nvinfo : EIATTR_FRAME_SIZE
	.align		4
.L_3:
        /*0018*/ 	.byte	0x04, 0x11
        /*001a*/ 	.short	(.L_5 - .L_4)
	.align		4
.L_4:
        /*001c*/ 	.word	index@(_Z16preprocessKernelPKhPfiiiiiiiif)
        /*0020*/ 	.word	0x00000000


	//----- nvinfo : EIATTR_MIN_STACK_SIZE
	.align		4
.L_5:
        /*0024*/ 	.byte	0x04, 0x12
        /*0026*/ 	.short	(.L_7 - .L_6)
	.align		4
.L_6:
        /*0028*/ 	.word	index@(_Z16preprocessKernelPKhPfiiiiiiiif)
        /*002c*/ 	.word	0x00000000
.L_7:


//--------------------- .nv.compat                --------------------------
	.section	.nv.compat,"",@"SHT_CUDA_COMPAT_INFO"
	.align	4
        /*0000*/ 	.byte	0x02, 0x09, 0x00, 0x00, 0x02, 0x02, 0x01, 0x00, 0x02, 0x05, 0x05, 0x00, 0x03, 0x07, 0x01, 0x01
        /*0010*/ 	.byte	0x02, 0x03, 0x00, 0x00, 0x02, 0x06, 0x01, 0x00, 0x04, 0x0b, 0x08, 0x00, 0x01, 0x00, 0x00, 0x00
        /*0020*/ 	.byte	0x00, 0x00, 0x00, 0x00


//--------------------- .nv.info._Z16preprocessKernelPKhPfiiiiiiiif --------------------------
	.section	.nv.info._Z16preprocessKernelPKhPfiiiiiiiif,"",@"SHT_CUDA_INFO"
	.sectionflags	@""
	.align	4


	//----- nvinfo : EIATTR_CUDA_API_VERSION
	.align		4
        /*0000*/ 	.byte	0x04, 0x37
        /*0002*/ 	.short	(.L_9 - .L_8)
.L_8:
        /*0004*/ 	.word	0x00000082


	//----- nvinfo : EIATTR_KPARAM_INFO
	.align		4
.L_9:
        /*0008*/ 	.byte	0x04, 0x17
        /*000a*/ 	.short	(.L_11 - .L_10)
.L_10:
        /*000c*/ 	.word	0x00000000
        /*0010*/ 	.short	0x000a
        /*0012*/ 	.short	0x0030
        /*0014*/ 	.byte	0x00, 0xf0, 0x11, 0x00


	//----- nvinfo : EIATTR_KPARAM_INFO
	.align		4
.L_11:
        /*0018*/ 	.byte	0x04, 0x17
        /*001a*/ 	.short	(.L_13 - .L_12)
.L_12:
        /*001c*/ 	.word	0x00000000
        /*0020*/ 	.short	0x0009
        /*0022*/ 	.short	0x002c
        /*0024*/ 	.byte	0x00, 0xf0, 0x11, 0x00


	//----- nvinfo : EIATTR_KPARAM_INFO
	.align		4
.L_13:
        /*0028*/ 	.byte	0x04, 0x17
        /*002a*/ 	.short	(.L_15 - .L_14)
.L_14:
        /*002c*/ 	.word	0x00000000
        /*0030*/ 	.short	0x0008
        /*0032*/ 	.short	0x0028
        /*0034*/ 	.byte	0x00, 0xf0, 0x11, 0x00


	//----- nvinfo : EIATTR_KPARAM_INFO
	.align		4
.L_15:
        /*0038*/ 	.byte	0x04, 0x17
        /*003a*/ 	.short	(.L_17 - .L_16)
.L_16:
        /*003c*/ 	.word	0x00000000
        /*0040*/ 	.short	0x0007
        /*0042*/ 	.short	0x0024
        /*0044*/ 	.byte	0x00, 0xf0, 0x11, 0x00


	//----- nvinfo : EIATTR_KPARAM_INFO
	.align		4
.L_17:
        /*0048*/ 	.byte	0x04, 0x17
        /*004a*/ 	.short	(.L_19 - .L_18)
.L_18:
        /*004c*/ 	.word	0x00000000
        /*0050*/ 	.short	0x0006
        /*0052*/ 	.short	0x0020
        /*0054*/ 	.byte	0x00, 0xf0, 0x11, 0x00


	//----- nvinfo : EIATTR_KPARAM_INFO
	.align		4
.L_19:
        /*0058*/ 	.byte	0x04, 0x17
        /*005a*/ 	.short	(.L_21 - .L_20)
.L_20:
        /*005c*/ 	.word	0x00000000
        /*0060*/ 	.short	0x0005
        /*0062*/ 	.short	0x001c
        /*0064*/ 	.byte	0x00, 0xf0, 0x11, 0x00


	//----- nvinfo : EIATTR_KPARAM_INFO
	.align		4
.L_21:
        /*0068*/ 	.byte	0x04, 0x17
        /*006a*/ 	.short	(.L_23 - .L_22)
.L_22:
        /*006c*/ 	.word	0x00000000
        /*0070*/ 	.short	0x0004
        /*0072*/ 	.short	0x0018
        /*0074*/ 	.byte	0x00, 0xf0, 0x11, 0x00


	//----- nvinfo : EIATTR_KPARAM_INFO
	.align		4
.L_23:
        /*0078*/ 	.byte	0x04, 0x17
        /*007a*/ 	.short	(.L_25 - .L_24)
.L_24:
        /*007c*/ 	.word	0x00000000
        /*0080*/ 	.short	0x0003
        /*0082*/ 	.short	0x0014
        /*0084*/ 	.byte	0x00, 0xf0, 0x11, 0x00


	//----- nvinfo : EIATTR_KPARAM_INFO
	.align		4
.L_25:
        /*0088*/ 	.byte	0x04, 0x17
        /*008a*/ 	.short	(.L_27 - .L_26)
.L_26:
        /*008c*/ 	.word	0x00000000
        /*0090*/ 	.short	0x0002
        /*0092*/ 	.short	0x0010
        /*0094*/ 	.byte	0x00, 0xf0, 0x11, 0x00


	//----- nvinfo : EIATTR_KPARAM_INFO
	.align		4
.L_27:
        /*0098*/ 	.byte	0x04, 0x17
        /*009a*/ 	.short	(.L_29 - .L_28)
.L_28:
        /*009c*/ 	.word	0x00000000
        /*00a0*/ 	.short	0x0001
        /*00a2*/ 	.short	0x0008
        /*00a4*/ 	.byte	0x00, 0xf5, 0x21, 0x00


	//----- nvinfo : EIATTR_KPARAM_INFO
	.align		4
.L_29:
        /*00a8*/ 	.byte	0x04, 0x17
        /*00aa*/ 	.short	(.L_31 - .L_30)
.L_30:
        /*00ac*/ 	.word	0x00000000
        /*00b0*/ 	.short	0x0000
        /*00b2*/ 	.short	0x0000
        /*00b4*/ 	.byte	0x00, 0xf5, 0x21, 0x00


	//----- nvinfo : EIATTR_SPARSE_MMA_MASK
	.align		4
.L_31:
        /*00b8*/ 	.byte	0x03, 0x50
        /*00ba*/ 	.short	0x0000


	//----- nvinfo : EIATTR_MAXREG_COUNT
	.align		4
        /*00bc*/ 	.byte	0x03, 0x1b
        /*00be*/ 	.short	0x00ff


	//----- nvinfo : EIATTR_MERCURY_ISA_VERSION
	.align		4
        /*00c0*/ 	.byte	0x03, 0x5f
        /*00c2*/ 	.short	0x0101


	//----- nvinfo : EIATTR_VRC_CTA_INIT_COUNT
	.align		4
        /*00c4*/ 	.byte	0x02, 0x4a
	.zero		1
	.zero		1


	//----- nvinfo : EIATTR_EXIT_INSTR_OFFSETS
	.align		4
        /*00c8*/ 	.byte	0x04, 0x1c
        /*00ca*/ 	.short	(.L_33 - .L_32)


	//   ....[0]....
.L_32:
        /*00cc*/ 	.word	0x000000c0


	//   ....[1]....
        /*00d0*/ 	.word	0x00000920


	//----- nvinfo : EIATTR_CRS_STACK_SIZE
	.align		4
.L_33:
        /*00d4*/ 	.byte	0x04, 0x1e
        /*00d6*/ 	.short	(.L_35 - .L_34)
.L_34:
        /*00d8*/ 	.word	0x00000000


	//----- nvinfo : EIATTR_CBANK_PARAM_SIZE
	.align		4
.L_35:
        /*00dc*/ 	.byte	0x03, 0x19
        /*00de*/ 	.short	0x0034


	//----- nvinfo : EIATTR_PARAM_CBANK
	.align		4
        /*00e0*/ 	.byte	0x04, 0x0a
        /*00e2*/ 	.short	(.L_37 - .L_36)
	.align		4
.L_36:
        /*00e4*/ 	.word	index@(.nv.constant0._Z16preprocessKernelPKhPfiiiiiiiif)
        /*00e8*/ 	.short	0x0380
        /*00ea*/ 	.short	0x0034


	//----- nvinfo : EIATTR_SW_WAR
	.align		4
.L_37:
        /*00ec*/ 	.byte	0x04, 0x36
        /*00ee*/ 	.short	(.L_39 - .L_38)
.L_38:
        /*00f0*/ 	.word	0x00000008
.L_39:


//--------------------- .nv.callgraph             --------------------------
	.section	.nv.callgraph,"",@"SHT_CUDA_CALLGRAPH"
	.align	4
	.sectionentsize	8
	.align		4
        /*0000*/ 	.word	0x00000000
	.align		4
        /*0004*/ 	.word	0xffffffff
	.align		4
        /*0008*/ 	.word	0x00000000
	.align		4
        /*000c*/ 	.word	0xfffffffe
	.align		4
        /*0010*/ 	.word	0x00000000
	.align		4
        /*0014*/ 	.word	0xfffffffd
	.align		4
        /*0018*/ 	.word	0x00000000
	.align		4
        /*001c*/ 	.word	0xfffffffc


//--------------------- .text._Z16preprocessKernelPKhPfiiiiiiiif --------------------------
	.section	.text._Z16preprocessKernelPKhPfiiiiiiiif,"ax",@progbits
	.align	128
        .global         _Z16preprocessKernelPKhPfiiiiiiiif
        .type           _Z16preprocessKernelPKhPfiiiiiiiif,@function
        .size           _Z16preprocessKernelPKhPfiiiiiiiif,(.L_x_18 - _Z16preprocessKernelPKhPfiiiiiiiif)
        .other          _Z16preprocessKernelPKhPfiiiiiiiif,@"STO_CUDA_ENTRY STV_DEFAULT"
_Z16preprocessKernelPKhPfiiiiiiiif:
.text._Z16preprocessKernelPKhPfiiiiiiiif:
[----:B------:R-:W-:Y:S01]  /*0000*/  LDC R1, c[0x0][0x37c] ;  /* 0x0000df00ff017b82 */ /* 0x000fe20000000800 */
[----:B------:R-:W0:Y:S07]  /*0010*/  S2R R3, SR_TID.Y ;  /* 0x0000000000037919 */ /* 0x000e2e0000002200 */
[----:B------:R-:W1:Y:S01]  /*0020*/  LDC R5, c[0x0][0x360] ;  /* 0x0000d800ff057b82 */ /* 0x000e620000000800 */
[----:B------:R-:W1:Y:S07]  /*0030*/  S2R R0, SR_TID.X ;  /* 0x0000000000007919 */ /* 0x000e6e0000002100 */
[----:B------:R-:W0:Y:S08]  /*0040*/  S2UR UR5, SR_CTAID.Y ;  /* 0x00000000000579c3 */ /* 0x000e300000002600 */
[----:B------:R-:W0:Y:S08]  /*0050*/  LDC R8, c[0x0][0x364] ;  /* 0x0000d900ff087b82 */ /* 0x000e300000000800 */
[----:B------:R-:W1:Y:S08]  /*0060*/  S2UR UR4, SR_CTAID.X ;  /* 0x00000000000479c3 */ /* 0x000e700000002500 */
[----:B------:R-:W2:Y:S01]  /*0070*/  LDC.64 R6, c[0x0][0x398] ;  /* 0x0000e600ff067b82 */ /* 0x000ea20000000a00 */
[----:B0-----:R-:W-:-:S02]  /*0080*/  IMAD R8, R8, UR5, R3 ;  /* 0x0000000508087c24 */ /* 0x001fc4000f8e0203 */
[----:B-1----:R-:W-:-:S03]  /*0090*/  IMAD R5, R5, UR4, R0 ;  /* 0x0000000405057c24 */ /* 0x002fc6000f8e0200 */
[----:B--2---:R-:W-:-:S04]  /*00a0*/  ISETP.GE.AND P0, PT, R8, R7, PT ;  /* 0x000000070800720c */ /* 0x004fc80003f06270 */
[----:B------:R-:W-:-:S13]  /*00b0*/  ISETP.GE.OR P0, PT, R5, R6, P0 ;  /* 0x000000060500720c */ /* 0x000fda0000706670 */
[----:B------:R-:W-:Y:S05]  /*00c0*/  @P0 EXIT ;  /* 0x000000000000094d */ /* 0x000fea0003800000 */
[----:B------:R-:W0:Y:S01]  /*00d0*/  LDCU.128 UR4, c[0x0][0x3a0] ;  /* 0x00007400ff0477ac */ /* 0x000e220008000c00 */
[----:B------:R-:W-:Y:S01]  /*00e0*/  BSSY.RECONVERGENT B0, `(.L_x_0) ;  /* 0x000007c000007945 */ /* 0x000fe20003800200 */
[----:B------:R-:W-:Y:S02]  /*00f0*/  IMAD R9, R7, R6, RZ ;  /* 0x0000000607097224 */ /* 0x000fe400078e02ff */
[----:B------:R-:W-:Y:S02]  /*0100*/  IMAD.MOV.U32 R11, RZ, RZ, 0x3ee4e4e6 ;  /* 0x3ee4e4e6ff0b7424 */ /* 0x000fe400078e00ff */
[----:B------:R-:W-:Y:S02]  /*0110*/  IMAD.MOV.U32 R13, RZ, RZ, 0x3ee4e4e6 ;  /* 0x3ee4e4e6ff0d7424 */ /* 0x000fe400078e00ff */
[----:B------:R-:W-:Y:S02]  /*0120*/  IMAD.MOV.U32 R15, RZ, RZ, 0x3ee4e4e6 ;  /* 0x3ee4e4e6ff0f7424 */ /* 0x000fe400078e00ff */
[----:B0-----:R-:W-:-:S02]  /*0130*/  VIADD R2, R5, -UR6 ;  /* 0x8000000605027c36 */ /* 0x001fc40008000000 */
[C---:B------:R-:W-:Y:S02]  /*0140*/  VIADD R3, R8.reuse, -UR7 ;  /* 0x8000000708037c36 */ /* 0x040fe40008000000 */
[----:B------:R-:W-:Y:S01]  /*0150*/  IMAD R8, R8, R6, R5 ;  /* 0x0000000608087224 */ /* 0x000fe200078e0205 */
[C---:B------:R-:W-:Y:S02]  /*0160*/  ISETP.GE.AND P0, PT, R2.reuse, UR4, PT ;  /* 0x0000000402007c0c */ /* 0x040fe4000bf06270 */
[C---:B------:R-:W-:Y:S01]  /*0170*/  ISETP.GE.AND P1, PT, R3.reuse, UR5, PT ;  /* 0x0000000503007c0c */ /* 0x040fe2000bf26270 */
[----:B------:R-:W0:Y:S01]  /*0180*/  LDCU.64 UR4, c[0x0][0x358] ;  /* 0x00006b00ff0477ac */ /* 0x000e220008000a00 */
[----:B------:R-:W-:Y:S02]  /*0190*/  ISETP.LT.OR P0, PT, R2, RZ, P0 ;  /* 0x000000ff0200720c */ /* 0x000fe40000701670 */
[----:B------:R-:W-:-:S04]  /*01a0*/  ISETP.LT.OR P1, PT, R3, RZ, P1 ;  /* 0x000000ff0300720c */ /* 0x000fc80000f21670 */
[----:B------:R-:W-:-:S13]  /*01b0*/  PLOP3.LUT P0, PT, P0, P1, PT, 0xf8, 0x8f ;  /* 0x00000000008f781c */ /* 0x000fda0000703f70 */
[----:B0-----:R-:W-:Y:S05]  /*01c0*/  @P0 BRA `(.L_x_1) ;  /* 0x0000000400b40947 */ /* 0x001fea0003800000 */
[----:B------:R-:W0:Y:S01]  /*01d0*/  LDC R7, c[0x0][0x3b0] ;  /* 0x0000ec00ff077b82 */ /* 0x000e220000000800 */
[----:B------:R-:W-:Y:S01]  /*01e0*/  I2FP.F32.U32 R2, R2 ;  /* 0x0000000200027245 */ /* 0x000fe20000201000 */
[----:B------:R-:W-:Y:S06]  /*01f0*/  BSSY.RECONVERGENT B1, `(.L_x_2) ;  /* 0x000000d000017945 */ /* 0x000fec0003800200 */
[----:B------:R-:W1:Y:S01]  /*0200*/  LDC R0, c[0x0][0x3b0] ;  /* 0x0000ec00ff007b82 */ /* 0x000e620000000800 */
[----:B0-----:R-:W0:Y:S08]  /*0210*/  MUFU.RCP R4, R7 ;  /* 0x0000000700047308 */ /* 0x001e300000001000 */
[----:B------:R-:W2:Y:S01]  /*0220*/  FCHK P0, R2, R7 ;  /* 0x0000000702007302 */ /* 0x000ea20000000000 */
[----:B0-----:R-:W-:-:S04]  /*0230*/  FFMA R5, R4, -R7, 1 ;  /* 0x3f80000004057423 */ /* 0x001fc80000000807 */
[----:B------:R-:W-:-:S04]  /*0240*/  FFMA R5, R4, R5, R4 ;  /* 0x0000000504057223 */ /* 0x000fc80000000004 */
[----:B------:R-:W-:-:S04]  /*0250*/  FFMA R10, R2, R5, RZ ;  /* 0x00000005020a7223 */ /* 0x000fc800000000ff */
[----:B------:R-:W-:-:S04]  /*0260*/  FFMA R4, R10, -R7, R2 ;  /* 0x800000070a047223 */ /* 0x000fc80000000002 */
[----:B------:R-:W-:Y:S01]  /*0270*/  FFMA R10, R5, R4, R10 ;  /* 0x00000004050a7223 */ /* 0x000fe2000000000a */
[----:B-12---:R-:W-:Y:S06]  /*0280*/  @!P0 BRA `(.L_x_3) ;  /* 0x00000000000c8947 */ /* 0x006fec0003800000 */
[----:B------:R-:W-:-:S07]  /*0290*/  MOV R4, 0x2b0 ;  /* 0x000002b000047802 */ /* 0x000fce0000000f00 */
[----:B------:R-:W-:Y:S05]  /*02a0*/  CALL.REL.NOINC `($__internal_0_$__cuda_sm3x_div_rn_noftz_f32_slowpath) ;  /* 0x0000000400a07944 */ /* 0x000fea0003c00000 */
[----:B------:R-:W-:-:S07]  /*02b0*/  IMAD.MOV.U32 R10, RZ, RZ, R2 ;  /* 0x000000ffff0a7224 */ /* 0x000fce00078e0002 */
.L_x_3:
[----:B------:R-:W-:Y:S05]  /*02c0*/  BSYNC.RECONVERGENT B1 ;  /* 0x0000000000017941 */ /* 0x000fea0003800200 */
.L_x_2:
[----:B------:R-:W0:Y:S01]  /*02d0*/  LDC R6, c[0x0][0x3b0] ;  /* 0x0000ec00ff067b82 */ /* 0x000e220000000800 */
[----:B------:R-:W-:Y:S01]  /*02e0*/  I2FP.F32.U32 R3, R3 ;  /* 0x0000000300037245 */ /* 0x000fe20000201000 */
[----:B------:R-:W-:Y:S01]  /*02f0*/  BSSY.RECONVERGENT B1, `(.L_x_4) ;  /* 0x000000d000017945 */ /* 0x000fe20003800200 */
[----:B0-----:R-:W0:Y:S08]  /*0300*/  MUFU.RCP R5, R6 ;  /* 0x0000000600057308 */ /* 0x001e300000001000 */
[----:B------:R-:W1:Y:S01]  /*0310*/  FCHK P0, R3, R6 ;  /* 0x0000000603007302 */ /* 0x000e620000000000 */
[----:B0-----:R-:W-:-:S04]  /*0320*/  FFMA R2, R5, -R6, 1 ;  /* 0x3f80000005027423 */ /* 0x001fc80000000806 */
[----:B------:R-:W-:-:S04]  /*0330*/  FFMA R2, R5, R2, R5 ;  /* 0x0000000205027223 */ /* 0x000fc80000000005 */
[----:B------:R-:W-:-:S04]  /*0340*/  FFMA R4, R2, R3, RZ ;  /* 0x0000000302047223 */ /* 0x000fc800000000ff */
[----:B------:R-:W-:-:S04]  /*0350*/  FFMA R11, R4, -R6, R3 ;  /* 0x80000006040b7223 */ /* 0x000fc80000000003 */
[----:B------:R-:W-:Y:S01]  /*0360*/  FFMA R11, R2, R11, R4 ;  /* 0x0000000b020b7223 */ /* 0x000fe20000000004 */
[----:B-1----:R-:W-:Y:S06]  /*0370*/  @!P0 BRA `(.L_x_5) ;  /* 0x0000000000108947 */ /* 0x002fec0003800000 */
[----:B------:R-:W-:Y:S01]  /*0380*/  IMAD.MOV.U32 R2, RZ, RZ, R3 ;  /* 0x000000ffff027224 */ /* 0x000fe200078e0003 */
[----:B------:R-:W-:-:S07]  /*0390*/  MOV R4, 0x3b0 ;  /* 0x000003b000047802 */ /* 0x000fce0000000f00 */
[----:B------:R-:W-:Y:S05]  /*03a0*/  CALL.REL.NOINC `($__internal_0_$__cuda_sm3x_div_rn_noftz_f32_slowpath) ;  /* 0x0000000400607944 */ /* 0x000fea0003c00000 */
[----:B------:R-:W-:-:S07]  /*03b0*/  IMAD.MOV.U32 R11, RZ, RZ, R2 ;  /* 0x000000ffff0b7224 */ /* 0x000fce00078e0002 */
.L_x_5:
[----:B------:R-:W-:Y:S05]  /*03c0*/  BSYNC.RECONVERGENT B1 ;  /* 0x0000000000017941 */ /* 0x000fea0003800200 */
.L_x_4:
[----:B------:R-:W0:Y:S01]  /*03d0*/  LDC.64 R4, c[0x0][0x390] ;  /* 0x0000e400ff047b82 */ /* 0x000e220000000a00 */
[----:B------:R-:W1:Y:S01]  /*03e0*/  F2I.TRUNC.NTZ R12, R11 ;  /* 0x0000000b000c7305 */ /* 0x000e62000020f100 */
[----:B------:R-:W2:Y:S07]  /*03f0*/  LDCU.64 UR6, c[0x0][0x380] ;  /* 0x00007000ff0677ac */ /* 0x000eae0008000a00 */
[----:B------:R-:W3:Y:S01]  /*0400*/  F2I.TRUNC.NTZ R0, R10 ;  /* 0x0000000a00007305 */ /* 0x000ee2000020f100 */
[----:B-1----:R-:W-:Y:S01]  /*0410*/  VIMNMX R6, PT, PT, RZ, R12, !PT ;  /* 0x0000000cff067248 */ /* 0x002fe20007fe0100 */
[----:B0-----:R-:W-:Y:S01]  /*0420*/  VIADD R7, R5, 0xffffffff ;  /* 0xffffffff05077836 */ /* 0x001fe20000000000 */
[----:B------:R-:W-:-:S02]  /*0430*/  IADD3 R3, PT, PT, R4, -0x1, RZ ;  /* 0xffffffff04037810 */ /* 0x000fc40007ffe0ff */
[----:B---3--:R-:W-:Y:S02]  /*0440*/  VIMNMX R2, PT, PT, RZ, R0, !PT ;  /* 0x00000000ff027248 */ /* 0x008fe40007fe0100 */
[----:B------:R-:W-:Y:S02]  /*0450*/  VIMNMX R6, PT, PT, R7, R6, PT ;  /* 0x0000000607067248 */ /* 0x000fe40003fe0100 */
[----:B------:R-:W-:Y:S02]  /*0460*/  VIADDMNMX R5, R0, 0x1, R3, PT ;  /* 0x0000000100057846 */ /* 0x000fe40003800103 */
[----:B------:R-:W-:Y:S02]  /*0470*/  VIMNMX R3, PT, PT, R3, R2, PT ;  /* 0x0000000203037248 */ /* 0x000fe40003fe0100 */
[----:B------:R-:W-:Y:S01]  /*0480*/  VIADDMNMX R7, R12, 0x1, R7, PT ;  /* 0x000000010c077846 */ /* 0x000fe20003800107 */
[CC--:B------:R-:W-:Y:S02]  /*0490*/  IMAD R2, R6.reuse, R4.reuse, R5 ;  /* 0x0000000406027224 */ /* 0x0c0fe400078e0205 */
[----:B------:R-:W-:-:S02]  /*04a0*/  IMAD R6, R6, R4, R3 ;  /* 0x0000000406067224 */ /* 0x000fc400078e0203 */
[----:B------:R-:W-:Y:S02]  /*04b0*/  IMAD R13, R2, 0x3, RZ ;  /* 0x00000003020d7824 */ /* 0x000fe400078e02ff */
[----:B------:R-:W-:Y:S02]  /*04c0*/  IMAD R6, R6, 0x3, RZ ;  /* 0x0000000306067824 */ /* 0x000fe400078e02ff */
[----:B------:R-:W-:Y:S01]  /*04d0*/  IMAD R3, R7, R4, R3 ;  /* 0x0000000407037224 */ /* 0x000fe200078e0203 */
[----:B--2---:R-:W-:Y:S02]  /*04e0*/  IADD3 R14, P1, PT, R13, UR6, RZ ;  /* 0x000000060d0e7c10 */ /* 0x004fe4000ff3e0ff */
[C---:B------:R-:W-:Y:S01]  /*04f0*/  IADD3 R2, P0, PT, R6.reuse, UR6, RZ ;  /* 0x0000000606027c10 */ /* 0x040fe2000ff1e0ff */
[----:B------:R-:W-:Y:S01]  /*0500*/  IMAD R17, R3, 0x3, RZ ;  /* 0x0000000303117824 */ /* 0x000fe200078e02ff */
[----:B------:R-:W-:Y:S02]  /*0510*/  LEA.HI.X.SX32 R15, R13, UR7, 0x1, P1 ;  /* 0x000000070d0f7c11 */ /* 0x000fe400088f0eff */
[----:B------:R-:W-:-:S03]  /*0520*/  LEA.HI.X.SX32 R3, R6, UR7, 0x1, P0 ;  /* 0x0000000706037c11 */ /* 0x000fc600080f0eff */
[----:B------:R-:W2:Y:S01]  /*0530*/  LDG.E.U8.CONSTANT R13, desc[UR4][R14.64+0x2] ;  /* 0x000002040e0d7981 */ /* 0x000ea2000c1e9100 */
[----:B------:R-:W-:Y:S01]  /*0540*/  IMAD R5, R7, R4, R5 ;  /* 0x0000000407057224 */ /* 0x000fe200078e0205 */
[----:B------:R-:W-:Y:S02]  /*0550*/  IADD3 R4, P0, PT, R17, UR6, RZ ;  /* 0x0000000611047c10 */ /* 0x000fe4000ff1e0ff */
[----:B------:R-:W3:Y:S01]  /*0560*/  LDG.E.U8.CONSTANT R18, desc[UR4][R2.64+0x2] ;  /* 0x0000020402127981 */ /* 0x000ee2000c1e9100 */
[----:B------:R-:W-:Y:S01]  /*0570*/  IMAD R7, R5, 0x3, RZ ;  /* 0x0000000305077824 */ /* 0x000fe200078e02ff */
[----:B------:R-:W-:Y:S02]  /*0580*/  LEA.HI.X.SX32 R5, R17, UR7, 0x1, P0 ;  /* 0x0000000711057c11 */ /* 0x000fe400080f0eff */
[----:B------:R-:W4:Y:S04]  /*0590*/  LDG.E.U8.CONSTANT R16, desc[UR4][R14.64+0x1] ;  /* 0x000001040e107981 */ /* 0x000f28000c1e9100 */
[----:B------:R0:W5:Y:S01]  /*05a0*/  LDG.E.U8.CONSTANT R20, desc[UR4][R14.64] ;  /* 0x000000040e147981 */ /* 0x000162000c1e9100 */
[----:B------:R-:W-:-:S03]  /*05b0*/  IADD3 R6, P0, PT, R7, UR6, RZ ;  /* 0x0000000607067c10 */ /* 0x000fc6000ff1e0ff */
[----:B------:R-:W5:Y:S01]  /*05c0*/  LDG.E.U8.CONSTANT R17, desc[UR4][R2.64+0x1] ;  /* 0x0000010402117981 */ /* 0x000f62000c1e9100 */
[----:B------:R-:W-:-:S03]  /*05d0*/  LEA.HI.X.SX32 R7, R7, UR7, 0x1, P0 ;  /* 0x0000000707077c11 */ /* 0x000fc600080f0eff */
[----:B------:R1:W5:Y:S04]  /*05e0*/  LDG.E.U8.CONSTANT R22, desc[UR4][R2.64] ;  /* 0x0000000402167981 */ /* 0x000368000c1e9100 */
[----:B------:R-:W5:Y:S04]  /*05f0*/  LDG.E.U8.CONSTANT R19, desc[UR4][R4.64+0x2] ;  /* 0x0000020404137981 */ /* 0x000f68000c1e9100 */
[----:B------:R-:W5:Y:S04]  /*0600*/  LDG.E.U8.CONSTANT R21, desc[UR4][R4.64+0x1] ;  /* 0x0000010404157981 */ /* 0x000f68000c1e9100 */
[----:B------:R1:W5:Y:S04]  /*0610*/  LDG.E.U8.CONSTANT R23, desc[UR4][R4.64] ;  /* 0x0000000404177981 */ /* 0x000368000c1e9100 */
[----:B------:R-:W5:Y:S04]  /*0620*/  LDG.E.U8.CONSTANT R24, desc[UR4][R6.64+0x2] ;  /* 0x0000020406187981 */ /* 0x000f68000c1e9100 */
[----:B------:R-:W5:Y:S04]  /*0630*/  LDG.E.U8.CONSTANT R25, desc[UR4][R6.64+0x1] ;  /* 0x0000010406197981 */ /* 0x000f68000c1e9100 */
[----:B------:R4:W5:Y:S01]  /*0640*/  LDG.E.U8.CONSTANT R26, desc[UR4][R6.64] ;  /* 0x00000004061a7981 */ /* 0x000962000c1e9100 */
[----:B------:R-:W-:-:S02]  /*0650*/  I2FP.F32.S32 R12, R12 ;  /* 0x0000000c000c7245 */ /* 0x000fc40000201400 */
[----:B0-----:R-:W-:-:S03]  /*0660*/  I2FP.F32.S32 R15, R0 ;  /* 0x00000000000f7245 */ /* 0x001fc60000201400 */
[----:B------:R-:W-:Y:S02]  /*0670*/  FADD R12, -R12, R11 ;  /* 0x0000000b0c0c7221 */ /* 0x000fe40000000100 */
[----:B------:R-:W-:Y:S02]  /*0680*/  FADD R15, -R15, R10 ;  /* 0x0000000a0f0f7221 */ /* 0x000fe40000000100 */
[C---:B------:R-:W-:Y:S02]  /*0690*/  FADD R0, -R12.reuse, 1 ;  /* 0x3f8000000c007421 */ /* 0x040fe40000000100 */
[C---:B------:R-:W-:Y:S02]  /*06a0*/  FADD R11, -R15.reuse, 1 ;  /* 0x3f8000000f0b7421 */ /* 0x040fe40000000100 */
[-C--:B-1----:R-:W-:Y:S02]  /*06b0*/  FMUL R2, R15, R0.reuse ;  /* 0x000000000f027220 */ /* 0x082fe40000400000 */
[----:B------:R-:W-:Y:S01]  /*06c0*/  FMUL R0, R11, R0 ;  /* 0x000000000b007220 */ /* 0x000fe20000400000 */
[----:B------:R-:W-:Y:S01]  /*06d0*/  FMUL R4, R12, R11 ;  /* 0x0000000b0c047220 */ /* 0x000fe20000400000 */
[----:B------:R-:W-:Y:S01]  /*06e0*/  FMUL R3, R15, R12 ;  /* 0x0000000c0f037220 */ /* 0x000fe20000400000 */
[----:B--2---:R-:W-:-:S02]  /*06f0*/  I2FP.F32.U32 R13, R13 ;  /* 0x0000000d000d7245 */ /* 0x004fc40000201000 */
[----:B---3--:R-:W-:-:S03]  /*0700*/  I2FP.F32.U32 R5, R18 ;  /* 0x0000001200057245 */ /* 0x008fc60000201000 */
[----:B------:R-:W-:Y:S01]  /*0710*/  FMUL R13, R2, R13 ;  /* 0x0000000d020d7220 */ /* 0x000fe20000400000 */
[----:B----4-:R-:W-:-:S03]  /*0720*/  I2FP.F32.U32 R7, R16 ;  /* 0x0000001000077245 */ /* 0x010fc60000201000 */
[----:B------:R-:W-:Y:S01]  /*0730*/  FFMA R5, R0, R5, R13 ;  /* 0x0000000500057223 */ /* 0x000fe2000000000d */
[----:B-----5:R-:W-:Y:S01]  /*0740*/  I2FP.F32.U32 R13, R20 ;  /* 0x00000014000d7245 */ /* 0x020fe20000201000 */
[----:B------:R-:W-:Y:S01]  /*0750*/  FMUL R7, R2, R7 ;  /* 0x0000000702077220 */ /* 0x000fe20000400000 */
[----:B------:R-:W-:-:S03]  /*0760*/  I2FP.F32.U32 R17, R17 ;  /* 0x0000001100117245 */ /* 0x000fc60000201000 */
[----:B------:R-:W-:Y:S01]  /*0770*/  FMUL R13, R2, R13 ;  /* 0x0000000d020d7220 */ /* 0x000fe20000400000 */
[----:B------:R-:W-:Y:S01]  /*0780*/  I2FP.F32.U32 R11, R22 ;  /* 0x00000016000b7245 */ /* 0x000fe20000201000 */
[----:B------:R-:W-:Y:S01]  /*0790*/  FFMA R7, R0, R17, R7 ;  /* 0x0000001100077223 */ /* 0x000fe20000000007 */
[----:B------:R-:W-:-:S03]  /*07a0*/  I2FP.F32.U32 R19, R19 ;  /* 0x0000001300137245 */ /* 0x000fc60000201000 */
[----:B------:R-:W-:Y:S01]  /*07b0*/  FFMA R11, R0, R11, R13 ;  /* 0x0000000b000b7223 */ /* 0x000fe2000000000d */
[----:B------:R-:W-:Y:S01]  /*07c0*/  I2FP.F32.U32 R6, R21 ;  /* 0x0000001500067245 */ /* 0x000fe20000201000 */
[----:B------:R-:W-:Y:S01]  /*07d0*/  FFMA R2, R4, R19, R5 ;  /* 0x0000001304027223 */ /* 0x000fe20000000005 */
[----:B------:R-:W-:-:S03]  /*07e0*/  I2FP.F32.U32 R23, R23 ;  /* 0x0000001700177245 */ /* 0x000fc60000201000 */
[C---:B------:R-:W-:Y:S01]  /*07f0*/  FFMA R6, R4.reuse, R6, R7 ;  /* 0x0000000604067223 */ /* 0x040fe20000000007 */
[----:B------:R-:W-:Y:S01]  /*0800*/  I2FP.F32.U32 R24, R24 ;  /* 0x0000001800187245 */ /* 0x000fe20000201000 */
[----:B------:R-:W-:Y:S01]  /*0810*/  FFMA R4, R4, R23, R11 ;  /* 0x0000001704047223 */ /* 0x000fe2000000000b */
[----:B------:R-:W-:Y:S02]  /*0820*/  I2FP.F32.U32 R25, R25 ;  /* 0x0000001900197245 */ /* 0x000fe40000201000 */
[----:B------:R-:W-:Y:S01]  /*0830*/  I2FP.F32.U32 R5, R26 ;  /* 0x0000001a00057245 */ /* 0x000fe20000201000 */
[C---:B------:R-:W-:Y:S02]  /*0840*/  FFMA R2, R3.reuse, R24, R2 ;  /* 0x0000001803027223 */ /* 0x040fe40000000002 */
[C---:B------:R-:W-:Y:S02]  /*0850*/  FFMA R6, R3.reuse, R25, R6 ;  /* 0x0000001903067223 */ /* 0x040fe40000000006 */
[----:B------:R-:W-:Y:S01]  /*0860*/  FFMA R4, R3, R5, R4 ;  /* 0x0000000503047223 */ /* 0x000fe20000000004 */
[----:B------:R-:W-:Y:S01]  /*0870*/  FMUL R11, R2, 0.0039215688593685626984 ;  /* 0x3b808081020b7820 */ /* 0x000fe20000400000 */
[----:B------:R-:W-:-:S02]  /*0880*/  FMUL R13, R6, 0.0039215688593685626984 ;  /* 0x3b808081060d7820 */ /* 0x000fc40000400000 */
[----:B------:R-:W-:-:S07]  /*0890*/  FMUL R15, R4, 0.0039215688593685626984 ;  /* 0x3b808081040f7820 */ /* 0x000fce0000400000 */
.L_x_1:
[----:B------:R-:W-:Y:S05]  /*08a0*/  BSYNC.RECONVERGENT B0 ;  /* 0x0000000000007941 */ /* 0x000fea0003800200 */
.L_x_0:
[----:B------:R-:W0:Y:S02]  /*08b0*/  LDC.64 R2, c[0x0][0x388] ;  /* 0x0000e200ff027b82 */ /* 0x000e240000000a00 */
[----:B0-----:R-:W-:-:S05]  /*08c0*/  IMAD.WIDE R2, R8, 0x4, R2 ;  /* 0x0000000408027825 */ /* 0x001fca00078e0202 */
[----:B------:R-:W-:Y:S01]  /*08d0*/  STG.E desc[UR4][R2.64], R11 ;  /* 0x0000000b02007986 */ /* 0x000fe2000c101904 */
[----:B------:R-:W-:-:S05]  /*08e0*/  IMAD.WIDE R4, R9, 0x4, R2 ;  /* 0x0000000409047825 */ /* 0x000fca00078e0202 */
[----:B------:R-:W-:Y:S01]  /*08f0*/  STG.E desc[UR4][R4.64], R13 ;  /* 0x0000000d04007986 */ /* 0x000fe2000c101904 */
[----:B------:R-:W-:-:S05]  /*0900*/  IMAD.WIDE R6, R9, 0x4, R4 ;  /* 0x0000000409067825 */ /* 0x000fca00078e0204 */
[----:B------:R-:W-:Y:S01]  /*0910*/  STG.E desc[UR4][R6.64], R15 ;  /* 0x0000000f06007986 */ /* 0x000fe2000c101904 */
[----:B------:R-:W-:Y:S05]  /*0920*/  EXIT ;  /* 0x000000000000794d */ /* 0x000fea0003800000 */
        .weak           $__internal_0_$__cuda_sm3x_div_rn_noftz_f32_slowpath
        .type           $__internal_0_$__cuda_sm3x_div_rn_noftz_f32_slowpath,@function
        .size           $__internal_0_$__cuda_sm3x_div_rn_noftz_f32_slowpath,(.L_x_18 - $__internal_0_$__cuda_sm3x_div_rn_noftz_f32_slowpath)
$__internal_0_$__cuda_sm3x_div_rn_noftz_f32_slowpath:
[----:B------:R-:W-:Y:S01]  /*0930*/  SHF.R.U32.HI R6, RZ, 0x17, R0 ;  /* 0x00000017ff067819 */ /* 0x000fe20000011600 */
[----:B------:R-:W-:Y:S01]  /*0940*/  BSSY.RECONVERGENT B2, `(.L_x_6) ;  /* 0x0000063000027945 */ /* 0x000fe20003800200 */
[----:B------:R-:W-:Y:S02]  /*0950*/  SHF.R.U32.HI R5, RZ, 0x17, R2 ;  /* 0x00000017ff057819 */ /* 0x000fe40000011602 */
[----:B------:R-:W-:Y:S02]  /*0960*/  LOP3.LUT R6, R6, 0xff, RZ, 0xc0, !PT ;  /* 0x000000ff06067812 */ /* 0x000fe400078ec0ff */
[----:B------:R-:W-:Y:S01]  /*0970*/  LOP3.LUT R14, R5, 0xff, RZ, 0xc0, !PT ;  /* 0x000000ff050e7812 */ /* 0x000fe200078ec0ff */
[----:B------:R-:W-:Y:S02]  /*0980*/  IMAD.MOV.U32 R5, RZ, RZ, R0 ;  /* 0x000000ffff057224 */ /* 0x000fe400078e0000 */
[----:B------:R-:W-:Y:S02]  /*0990*/  VIADD R11, R6, 0xffffffff ;  /* 0xffffffff060b7836 */ /* 0x000fe40000000000 */
[----:B------:R-:W-:-:S03]  /*09a0*/  VIADD R12, R14, 0xffffffff ;  /* 0xffffffff0e0c7836 */ /* 0x000fc60000000000 */
[----:B------:R-:W-:-:S04]  /*09b0*/  ISETP.GT.U32.AND P0, PT, R11, 0xfd, PT ;  /* 0x000000fd0b00780c */ /* 0x000fc80003f04070 */
[----:B------:R-:W-:-:S13]  /*09c0*/  ISETP.GT.U32.OR P0, PT, R12, 0xfd, P0 ;  /* 0x000000fd0c00780c */ /* 0x000fda0000704470 */
[----:B------:R-:W-:Y:S01]  /*09d0*/  @!P0 IMAD.MOV.U32 R7, RZ, RZ, RZ ;  /* 0x000000ffff078224 */ /* 0x000fe200078e00ff */
[----:B------:R-:W-:Y:S06]  /*09e0*/  @!P0 BRA `(.L_x_7) ;  /* 0x00000000005c8947 */ /* 0x000fec0003800000 */
[----:B------:R-:W-:Y:S02]  /*09f0*/  FSETP.GTU.FTZ.AND P0, PT, |R2|, +INF , PT ;  /* 0x7f8000000200780b */ /* 0x000fe40003f1c200 */
[----:B------:R-:W-:-:S04]  /*0a00*/  FSETP.GTU.FTZ.AND P1, PT, |R0|, +INF , PT ;  /* 0x7f8000000000780b */ /* 0x000fc80003f3c200 */
[----:B------:R-:W-:-:S13]  /*0a10*/  PLOP3.LUT P0, PT, P0, P1, PT, 0xf8, 0x8f ;  /* 0x00000000008f781c */ /* 0x000fda0000703f70 */
[----:B------:R-:W-:Y:S05]  /*0a20*/  @P0 BRA `(.L_x_8) ;  /* 0x00000004004c0947 */ /* 0x000fea0003800000 */
[----:B------:R-:W-:-:S13]  /*0a30*/  LOP3.LUT P0, RZ, R5, 0x7fffffff, R2, 0xc8, !PT ;  /* 0x7fffffff05ff7812 */ /* 0x000fda000780c802 */
[----:B------:R-:W-:Y:S05]  /*0a40*/  @!P0 BRA `(.L_x_9) ;  /* 0x00000004003c8947 */ /* 0x000fea0003800000 */
[----:B------:R-:W-:Y:S02]  /*0a50*/  FSETP.NEU.FTZ.AND P2, PT, |R2|, +INF , PT ;  /* 0x7f8000000200780b */ /* 0x000fe40003f5d200 */
[----:B------:R-:W-:Y:S02]  /*0a60*/  FSETP.NEU.FTZ.AND P1, PT, |R0|, +INF , PT ;  /* 0x7f8000000000780b */ /* 0x000fe40003f3d200 */
[----:B------:R-:W-:-:S11]  /*0a70*/  FSETP.NEU.FTZ.AND P0, PT, |R2|, +INF , PT ;  /* 0x7f8000000200780b */ /* 0x000fd60003f1d200 */
[----:B------:R-:W-:Y:S05]  /*0a80*/  @!P1 BRA !P2, `(.L_x_9) ;  /* 0x00000004002c9947 */ /* 0x000fea0005000000 */
[----:B------:R-:W-:-:S04]  /*0a90*/  LOP3.LUT P2, RZ, R2, 0x7fffffff, RZ, 0xc0, !PT ;  /* 0x7fffffff02ff7812 */ /* 0x000fc8000784c0ff */
[----:B------:R-:W-:-:S13]  /*0aa0*/  PLOP3.LUT P1, PT, P1, P2, PT, 0x2f, 0xf2 ;  /* 0x0000000000f2781c */ /* 0x000fda0000f24577 */
[----:B------:R-:W-:Y:S05]  /*0ab0*/  @P1 BRA `(.L_x_10) ;  /* 0x0000000400181947 */ /* 0x000fea0003800000 */
[----:B------:R-:W-:-:S04]  /*0ac0*/  LOP3.LUT P1, RZ, R5, 0x7fffffff, RZ, 0xc0, !PT ;  /* 0x7fffffff05ff7812 */ /* 0x000fc8000782c0ff */
[----:B------:R-:W-:-:S13]  /*0ad0*/  PLOP3.LUT P0, PT, P0, P1, PT, 0x2f, 0xf2 ;  /* 0x0000000000f2781c */ /* 0x000fda0000702577 */
[----:B------:R-:W-:Y:S05]  /*0ae0*/  @P0 BRA `(.L_x_11) ;  /* 0x0000000400000947 */ /* 0x000fea0003800000 */
[----:B------:R-:W-:Y:S02]  /*0af0*/  ISETP.GE.AND P0, PT, R12, RZ, PT ;  /* 0x000000ff0c00720c */ /* 0x000fe40003f06270 */
[----:B------:R-:W-:-:S11]  /*0b00*/  ISETP.GE.AND P1, PT, R11, RZ, PT ;  /* 0x000000ff0b00720c */ /* 0x000fd60003f26270 */
[----:B------:R-:W-:Y:S02]  /*0b10*/  @P0 IMAD.MOV.U32 R7, RZ, RZ, RZ ;  /* 0x000000ffff070224 */ /* 0x000fe400078e00ff */
[----:B------:R-:W-:Y:S01]  /*0b20*/  @!P0 FFMA R2, R2, 1.84467440737095516160e+19, RZ ;  /* 0x5f80000002028823 */ /* 0x000fe200000000ff */
[----:B------:R-:W-:Y:S02]  /*0b30*/  @!P0 IMAD.MOV.U32 R7, RZ, RZ, -0x40 ;  /* 0xffffffc0ff078424 */ /* 0x000fe400078e00ff */
[----:B------:R-:W-:-:S03]  /*0b40*/  @!P1 FFMA R5, R0, 1.84467440737095516160e+19, RZ ;  /* 0x5f80000000059823 */ /* 0x000fc600000000ff */
[----:B------:R-:W-:-:S07]  /*0b50*/  @!P1 IADD3 R7, PT, PT, R7, 0x40, RZ ;  /* 0x0000004007079810 */ /* 0x000fce0007ffe0ff */
.L_x_7:
[----:B------:R-:W-:Y:S01]  /*0b60*/  LEA R12, R6, 0xc0800000, 0x17 ;  /* 0xc0800000060c7811 */ /* 0x000fe200078eb8ff */
[----:B------:R-:W-:Y:S04]  /*0b70*/  BSSY.RECONVERGENT B3, `(.L_x_12) ;  /* 0x0000036000037945 */ /* 0x000fe80003800200 */
[----:B------:R-:W-:Y:S02]  /*0b80*/  IMAD.IADD R12, R5, 0x1, -R12 ;  /* 0x00000001050c7824 */ /* 0x000fe400078e0a0c */
[----:B------:R-:W-:Y:S02]  /*0b90*/  VIADD R5, R14, 0xffffff81 ;  /* 0xffffff810e057836 */ /* 0x000fe40000000000 */
[----:B------:R-:W0:Y:S01]  /*0ba0*/  MUFU.RCP R11, R12 ;  /* 0x0000000c000b7308 */ /* 0x000e220000001000 */
[----:B------:R-:W-:Y:S01]  /*0bb0*/  FADD.FTZ R13, -R12, -RZ ;  /* 0x800000ff0c0d7221 */ /* 0x000fe20000010100 */
[C---:B------:R-:W-:Y:S01]  /*0bc0*/  IMAD R2, R5.reuse, -0x800000, R2 ;  /* 0xff80000005027824 */ /* 0x040fe200078e0202 */
[----:B------:R-:W-:-:S05]  /*0bd0*/  IADD3 R6, PT, PT, R5, 0x7f, -R6 ;  /* 0x0000007f05067810 */ /* 0x000fca0007ffe806 */
[----:B------:R-:W-:Y:S02]  /*0be0*/  IMAD.IADD R6, R6, 0x1, R7 ;  /* 0x0000000106067824 */ /* 0x000fe400078e0207 */
[----:B0-----:R-:W-:-:S04]  /*0bf0*/  FFMA R14, R11, R13, 1 ;  /* 0x3f8000000b0e7423 */ /* 0x001fc8000000000d */
[----:B------:R-:W-:-:S04]  /*0c00*/  FFMA R16, R11, R14, R11 ;  /* 0x0000000e0b107223 */ /* 0x000fc8000000000b */
[----:B------:R-:W-:-:S04]  /*0c10*/  FFMA R11, R2, R16, RZ ;  /* 0x00000010020b7223 */ /* 0x000fc800000000ff */
[----:B------:R-:W-:-:S04]  /*0c20*/  FFMA R14, R13, R11, R2 ;  /* 0x0000000b0d0e7223 */ /* 0x000fc80000000002 */
[----:B------:R-:W-:-:S04]  /*0c30*/  FFMA R11, R16, R14, R11 ;  /* 0x0000000e100b7223 */ /* 0x000fc8000000000b */
[----:B------:R-:W-:-:S04]  /*0c40*/  FFMA R14, R13, R11, R2 ;  /* 0x0000000b0d0e7223 */ /* 0x000fc80000000002 */
[----:B------:R-:W-:-:S05]  /*0c50*/  FFMA R2, R16, R14, R11 ;  /* 0x0000000e10027223 */ /* 0x000fca000000000b */
[----:B------:R-:W-:-:S04]  /*0c60*/  SHF.R.U32.HI R5, RZ, 0x17, R2 ;  /* 0x00000017ff057819 */ /* 0x000fc80000011602 */
[----:B------:R-:W-:-:S05]  /*0c70*/  LOP3.LUT R5, R5, 0xff, RZ, 0xc0, !PT ;  /* 0x000000ff05057812 */ /* 0x000fca00078ec0ff */
[----:B------:R-:W-:-:S04]  /*0c80*/  IMAD.IADD R13, R5, 0x1, R6 ;  /* 0x00000001050d7824 */ /* 0x000fc800078e0206 */
[----:B------:R-:W-:-:S05]  /*0c90*/  VIADD R5, R13, 0xffffffff ;  /* 0xffffffff0d057836 */ /* 0x000fca0000000000 */
[----:B------:R-:W-:-:S13]  /*0ca0*/  ISETP.GE.U32.AND P0, PT, R5, 0xfe, PT ;  /* 0x000000fe0500780c */ /* 0x000fda0003f06070 */
[----:B------:R-:W-:Y:S05]  /*0cb0*/  @!P0 BRA `(.L_x_13) ;  /* 0x0000000000808947 */ /* 0x000fea0003800000 */
[----:B------:R-:W-:-:S13]  /*0cc0*/  ISETP.GT.AND P0, PT, R13, 0xfe, PT ;  /* 0x000000fe0d00780c */ /* 0x000fda0003f04270 */
[----:B------:R-:W-:Y:S05]  /*0cd0*/  @P0 BRA `(.L_x_14) ;  /* 0x00000000006c0947 */ /* 0x000fea0003800000 */
[----:B------:R-:W-:-:S13]  /*0ce0*/  ISETP.GE.AND P0, PT, R13, 0x1, PT ;  /* 0x000000010d00780c */ /* 0x000fda0003f06270 */
[----:B------:R-:W-:Y:S05]  /*0cf0*/  @P0 BRA `(.L_x_15) ;  /* 0x0000000000740947 */ /* 0x000fea0003800000 */
[----:B------:R-:W-:Y:S02]  /*0d00*/  ISETP.GE.AND P0, PT, R13, -0x18, PT ;  /* 0xffffffe80d00780c */ /* 0x000fe40003f06270 */
[----:B------:R-:W-:-:S11]  /*0d10*/  LOP3.LUT R2, R2, 0x80000000, RZ, 0xc0, !PT ;  /* 0x8000000002027812 */ /* 0x000fd600078ec0ff */
[----:B------:R-:W-:Y:S05]  /*0d20*/  @!P0 BRA `(.L_x_15) ;  /* 0x0000000000688947 */ /* 0x000fea0003800000 */
[CCC-:B------:R-:W-:Y:S01]  /*0d30*/  FFMA.RZ R5, R16.reuse, R14.reuse, R11.reuse ;  /* 0x0000000e10057223 */ /* 0x1c0fe2000000c00b */
[C---:B------:R-:W-:Y:S01]  /*0d40*/  IADD3 R12, PT, PT, R13.reuse, 0x20, RZ ;  /* 0x000000200d0c7810 */ /* 0x040fe20007ffe0ff */
[CCC-:B------:R-:W-:Y:S01]  /*0d50*/  FFMA.RM R6, R16.reuse, R14.reuse, R11.reuse ;  /* 0x0000000e10067223 */ /* 0x1c0fe2000000400b */
[----:B------:R-:W-:Y:S02]  /*0d60*/  ISETP.NE.AND P2, PT, R13, RZ, PT ;  /* 0x000000ff0d00720c */ /* 0x000fe40003f45270 */
[----:B------:R-:W-:Y:S01]  /*0d70*/  LOP3.LUT R7, R5, 0x7fffff, RZ, 0xc0, !PT ;  /* 0x007fffff05077812 */ /* 0x000fe200078ec0ff */
[----:B------:R-:W-:Y:S01]  /*0d80*/  FFMA.RP R5, R16, R14, R11 ;  /* 0x0000000e10057223 */ /* 0x000fe2000000800b */
[----:B------:R-:W-:Y:S01]  /*0d90*/  IMAD.MOV R11, RZ, RZ, -R13 ;  /* 0x000000ffff0b7224 */ /* 0x000fe200078e0a0d */
[----:B------:R-:W-:Y:S02]  /*0da0*/  ISETP.NE.AND P1, PT, R13, RZ, PT ;  /* 0x000000ff0d00720c */ /* 0x000fe40003f25270 */
[----:B------:R-:W-:-:S02]  /*0db0*/  LOP3.LUT R7, R7, 0x800000, RZ, 0xfc, !PT ;  /* 0x0080000007077812 */ /* 0x000fc400078efcff */
[----:B------:R-:W-:Y:S02]  /*0dc0*/  FSETP.NEU.FTZ.AND P0, PT, R5, R6, PT ;  /* 0x000000060500720b */ /* 0x000fe40003f1d000 */
[----:B------:R-:W-:Y:S02]  /*0dd0*/  SHF.L.U32 R12, R7, R12, RZ ;  /* 0x0000000c070c7219 */ /* 0x000fe400000006ff */
[----:B------:R-:W-:Y:S02]  /*0de0*/  SEL R6, R11, RZ, P2 ;  /* 0x000000ff0b067207 */ /* 0x000fe40001000000 */
[----:B------:R-:W-:Y:S02]  /*0df0*/  ISETP.NE.AND P1, PT, R12, RZ, P1 ;  /* 0x000000ff0c00720c */ /* 0x000fe40000f25270 */
[----:B------:R-:W-:Y:S02]  /*0e00*/  SHF.R.U32.HI R6, RZ, R6, R7 ;  /* 0x00000006ff067219 */ /* 0x000fe40000011607 */
[----:B------:R-:W-:-:S02]  /*0e10*/  PLOP3.LUT P0, PT, P0, P1, PT, 0xf8, 0x8f ;  /* 0x00000000008f781c */ /* 0x000fc40000703f70 */
[----:B------:R-:W-:Y:S02]  /*0e20*/  SHF.R.U32.HI R12, RZ, 0x1, R6 ;  /* 0x00000001ff0c7819 */ /* 0x000fe40000011606 */
[----:B------:R-:W-:-:S04]  /*0e30*/  SEL R5, RZ, 0x1, !P0 ;  /* 0x00000001ff057807 */ /* 0x000fc80004000000 */
[----:B------:R-:W-:-:S04]  /*0e40*/  LOP3.LUT R5, R5, 0x1, R12, 0xf8, !PT ;  /* 0x0000000105057812 */ /* 0x000fc800078ef80c */
[----:B------:R-:W-:-:S05]  /*0e50*/  LOP3.LUT R5, R5, R6, RZ, 0xc0, !PT ;  /* 0x0000000605057212 */ /* 0x000fca00078ec0ff */
[----:B------:R-:W-:-:S05]  /*0e60*/  IMAD.IADD R5, R12, 0x1, R5 ;  /* 0x000000010c057824 */ /* 0x000fca00078e0205 */
[----:B------:R-:W-:Y:S01]  /*0e70*/  LOP3.LUT R2, R5, R2, RZ, 0xfc, !PT ;  /* 0x0000000205027212 */ /* 0x000fe200078efcff */
[----:B------:R-:W-:Y:S06]  /*0e80*/  BRA `(.L_x_15) ;  /* 0x0000000000107947 */ /* 0x000fec0003800000 */
.L_x_14:
[----:B------:R-:W-:-:S04]  /*0e90*/  LOP3.LUT R2, R2, 0x80000000, RZ, 0xc0, !PT ;  /* 0x8000000002027812 */ /* 0x000fc800078ec0ff */
[----:B------:R-:W-:Y:S01]  /*0ea0*/  LOP3.LUT R2, R2, 0x7f800000, RZ, 0xfc, !PT ;  /* 0x7f80000002027812 */ /* 0x000fe200078efcff */
[----:B------:R-:W-:Y:S06]  /*0eb0*/  BRA `(.L_x_15) ;  /* 0x0000000000047947 */ /* 0x000fec0003800000 */
.L_x_13:
[----:B------:R-:W-:-:S07]  /*0ec0*/  IMAD R2, R6, 0x800000, R2 ;  /* 0x0080000006027824 */ /* 0x000fce00078e0202 */
.L_x_15:
[----:B------:R-:W-:Y:S05]  /*0ed0*/  BSYNC.RECONVERGENT B3 ;  /* 0x0000000000037941 */ /* 0x000fea0003800200 */
.L_x_12:
[----:B------:R-:W-:Y:S05]  /*0ee0*/  BRA `(.L_x_16) ;  /* 0x0000000000207947 */ /* 0x000fea0003800000 */
.L_x_11:
[----:B------:R-:W-:-:S04]  /*0ef0*/  LOP3.LUT R2, R5, 0x80000000, R2, 0x48, !PT ;  /* 0x8000000005027812 */ /* 0x000fc800078e4802 */
[----:B------:R-:W-:Y:S01]  /*0f00*/  LOP3.LUT R2, R2, 0x7f800000, RZ, 0xfc, !PT ;  /* 0x7f80000002027812 */ /* 0x000fe200078efcff */
[----:B------:R-:W-:Y:S06]  /*0f10*/  BRA `(.L_x_16) ;  /* 0x0000000000147947 */ /* 0x000fec0003800000 */
.L_x_10:
[----:B------:R-:W-:Y:S01]  /*0f20*/  LOP3.LUT R2, R5, 0x80000000, R2, 0x48, !PT ;  /* 0x8000000005027812 */ /* 0x000fe200078e4802 */
[----:B------:R-:W-:Y:S06]  /*0f30*/  BRA `(.L_x_16) ;  /* 0x00000000000c7947 */ /* 0x000fec0003800000 */
.L_x_9:
[----:B------:R-:W0:Y:S01]  /*0f40*/  MUFU.RSQ R2, -QNAN ;  /* 0xffc0000000027908 */ /* 0x000e220000001400 */
[----:B------:R-:W-:Y:S05]  /*0f50*/  BRA `(.L_x_16) ;  /* 0x0000000000047947 */ /* 0x000fea0003800000 */
.L_x_8:
[----:B------:R-:W-:-:S07]  /*0f60*/  FADD.FTZ R2, R2, R0 ;  /* 0x0000000002027221 */ /* 0x000fce0000010000 */
.L_x_16:
[----:B------:R-:W-:Y:S05]  /*0f70*/  BSYNC.RECONVERGENT B2 ;  /* 0x0000000000027941 */ /* 0x000fea0003800200 */
.L_x_6:
[----:B------:R-:W-:-:S04]  /*0f80*/  IMAD.MOV.U32 R5, RZ, RZ, 0x0 ;  /* 0x00000000ff057424 */ /* 0x000fc800078e00ff */
[----:B0-----:R-:W-:Y:S05]  /*0f90*/  RET.REL.NODEC R4 `(_Z16preprocessKernelPKhPfiiiiiiiif) ;  /* 0xfffffff004187950 */ /* 0x001fea0003c3ffff */
.L_x_17:
[----:B------:R-:W-:-:S00]  /*0fa0*/  BRA `(.L_x_17) ;  /* 0xfffffffc00fc7947 */ /* 0x000fc0000383ffff */
[----:B------:R-:W-:-:S00]  /*0fb0*/  NOP ;  /* 0x0000000000007918 */ /* 0x000fc00000000000 */
        /* <DEDUP_REMOVED lines=12> */
.L_x_18:


//--------------------- .nv.shared.reserved.0     --------------------------
	.section	.nv.shared.reserved.0,"aw",@nobits
	.weak		__nv_reservedSMEM_offset_0_alias
	.size		__nv_reservedSMEM_offset_0_alias, 0, 64
	.other		__nv_reservedSMEM_offset_0_alias,@"STO_CUDA_RESERVED_SHARED STV_DEFAULT"
__nv_reservedSMEM_offset_0_alias:
	.zero		0
	.zero		64


//--------------------- .nv.constant0._Z16preprocessKernelPKhPfiiiiiiiif --------------------------
	.section	.nv.constant0._Z16preprocessKernelPKhPfiiiiiiiif,"a",@progbits
	.sectionflags	@""
	.align	4
.nv.constant0._Z16preprocessKernelPKhPfiiiiiiiif:
	.zero		948


//--------------------- SYMBOLS --------------------------

	.type		.nv.reservedSmem.offset0,@object
	.size		.nv.reservedSmem.offset0,0x4
